//
// Generated by NVIDIA NVVM Compiler
//
// Compiler Build ID: CL-36424714
// Cuda compilation tools, release 13.0, V13.0.88
// Based on NVVM 20.0.0
//

.version 9.0
.target sm_100
.address_size 64

	// .globl	_Z17prefix_sum_kernelPmS_mi
.extern .shared .align 16 .b8 temp[];

.visible .entry _Z17prefix_sum_kernelPmS_mi(
	.param .u64 .ptr .align 1 _Z17prefix_sum_kernelPmS_mi_param_0,
	.param .u64 .ptr .align 1 _Z17prefix_sum_kernelPmS_mi_param_1,
	.param .u64 _Z17prefix_sum_kernelPmS_mi_param_2,
	.param .u32 _Z17prefix_sum_kernelPmS_mi_param_3
)
{
	.reg .pred 	%p<3>;
	.reg .b32 	%r<6>;
	.reg .b64 	%rd<20>;

	ld.param.u64 	%rd5, [_Z17prefix_sum_kernelPmS_mi_param_0];
	ld.param.u64 	%rd6, [_Z17prefix_sum_kernelPmS_mi_param_1];
	ld.param.u64 	%rd4, [_Z17prefix_sum_kernelPmS_mi_param_2];
	ld.param.u32 	%r2, [_Z17prefix_sum_kernelPmS_mi_param_3];
	cvta.to.global.u64 	%rd1, %rd6;
	cvta.to.global.u64 	%rd2, %rd5;
	mov.u32 	%r3, %ntid.x;
	mov.u32 	%r4, %ctaid.x;
	mov.u32 	%r5, %tid.x;
	mad.lo.s32 	%r1, %r3, %r4, %r5;
	setp.ge.s32 	%p1, %r1, %r2;
	@%p1 bra 	$L__BB0_4;
	cvt.s64.s32 	%rd3, %r1;
	setp.ge.u64 	%p2, %rd3, %rd4;
	@%p2 bra 	$L__BB0_3;
	shl.b64 	%rd16, %rd3, 3;
	add.s64 	%rd17, %rd2, %rd16;
	ld.global.u64 	%rd18, [%rd17];
	add.s64 	%rd19, %rd1, %rd16;
	st.global.u64 	[%rd19], %rd18;
	bra.uni 	$L__BB0_4;
$L__BB0_3:
	shl.b64 	%rd7, %rd3, 3;
	add.s64 	%rd8, %rd2, %rd7;
	ld.global.u64 	%rd9, [%rd8];
	sub.s64 	%rd10, %rd3, %rd4;
	shl.b64 	%rd11, %rd10, 3;
	add.s64 	%rd12, %rd2, %rd11;
	ld.global.u64 	%rd13, [%rd12];
	add.s64 	%rd14, %rd13, %rd9;
	add.s64 	%rd15, %rd1, %rd7;
	st.global.u64 	[%rd15], %rd14;
$L__BB0_4:
	ret;

}
	// .globl	_Z11copy_kernelPmS_i
.visible .entry _Z11copy_kernelPmS_i(
	.param .u64 .ptr .align 1 _Z11copy_kernelPmS_i_param_0,
	.param .u64 .ptr .align 1 _Z11copy_kernelPmS_i_param_1,
	.param .u32 _Z11copy_kernelPmS_i_param_2
)
{
	.reg .pred 	%p<2>;
	.reg .b32 	%r<6>;
	.reg .b64 	%rd<9>;

	ld.param.u64 	%rd1, [_Z11copy_kernelPmS_i_param_0];
	ld.param.u64 	%rd2, [_Z11copy_kernelPmS_i_param_1];
	ld.param.u32 	%r2, [_Z11copy_kernelPmS_i_param_2];
	mov.u32 	%r3, %ntid.x;
	mov.u32 	%r4, %ctaid.x;
	mov.u32 	%r5, %tid.x;
	mad.lo.s32 	%r1, %r3, %r4, %r5;
	setp.ge.s32 	%p1, %r1, %r2;
	@%p1 bra 	$L__BB1_2;
	cvta.to.global.u64 	%rd3, %rd2;
	cvta.to.global.u64 	%rd4, %rd1;
	mul.wide.s32 	%rd5, %r1, 8;
	add.s64 	%rd6, %rd3, %rd5;
	ld.global.u64 	%rd7, [%rd6];
	add.s64 	%rd8, %rd4, %rd5;
	st.global.u64 	[%rd8], %rd7;
$L__BB1_2:
	ret;

}
	// .globl	_Z11scan_simplePmS_i
.visible .entry _Z11scan_simplePmS_i(
	.param .u64 .ptr .align 1 _Z11scan_simplePmS_i_param_0,
	.param .u64 .ptr .align 1 _Z11scan_simplePmS_i_param_1,
	.param .u32 _Z11scan_simplePmS_i_param_2
)
{
	.reg .pred 	%p<8>;
	.reg .b32 	%r<44>;
	.reg .b64 	%rd<20>;

	ld.param.u64 	%rd1, [_Z11scan_simplePmS_i_param_0];
	ld.param.u64 	%rd2, [_Z11scan_simplePmS_i_param_1];
	ld.param.u32 	%r14, [_Z11scan_simplePmS_i_param_2];
	cvta.to.global.u64 	%rd3, %rd2;
	mov.u32 	%r1, %tid.x;
	shl.b32 	%r2, %r1, 1;
	mul.wide.u32 	%rd4, %r2, 8;
	add.s64 	%rd5, %rd3, %rd4;
	ld.global.u64 	%rd6, [%rd5];
	shl.b32 	%r16, %r1, 4;
	mov.u32 	%r17, temp;
	add.s32 	%r3, %r17, %r16;
	or.b32  	%r4, %r2, 1;
	ld.global.u64 	%rd7, [%rd5+8];
	st.shared.v2.u64 	[%r3], {%rd6, %rd7};
	setp.lt.s32 	%p1, %r14, -1;
	mov.b32 	%r41, 1;
	@%p1 bra 	$L__BB2_5;
	mov.b32 	%r41, 1;
	mov.u32 	%r39, %r14;
$L__BB2_2:
	shr.u32 	%r19, %r39, 31;
	add.s32 	%r20, %r39, %r19;
	shr.s32 	%r7, %r20, 1;
	bar.sync 	0;
	setp.ge.s32 	%p2, %r1, %r7;
	@%p2 bra 	$L__BB2_4;
	mul.lo.s32 	%r21, %r41, %r4;
	shl.b32 	%r22, %r21, 3;
	add.s32 	%r24, %r17, %r22;
	ld.shared.u64 	%rd8, [%r24+-8];
	shl.b32 	%r25, %r41, 3;
	add.s32 	%r26, %r24, %r25;
	ld.shared.u64 	%rd9, [%r26+-8];
	add.s64 	%rd10, %rd9, %rd8;
	st.shared.u64 	[%r26+-8], %rd10;
$L__BB2_4:
	shl.b32 	%r41, %r41, 1;
	setp.gt.s32 	%p3, %r39, -4;
	mov.u32 	%r39, %r7;
	@%p3 bra 	$L__BB2_2;
$L__BB2_5:
	setp.ne.s32 	%p4, %r1, 0;
	@%p4 bra 	$L__BB2_7;
	shl.b32 	%r27, %r14, 3;
	add.s32 	%r29, %r17, %r27;
	mov.b64 	%rd11, 0;
	st.shared.u64 	[%r29+-8], %rd11;
$L__BB2_7:
	setp.lt.s32 	%p5, %r14, 1;
	@%p5 bra 	$L__BB2_12;
	mov.b32 	%r42, 1;
$L__BB2_9:
	shr.u32 	%r31, %r41, 31;
	add.s32 	%r32, %r41, %r31;
	shr.s32 	%r41, %r32, 1;
	bar.sync 	0;
	setp.ge.u32 	%p6, %r1, %r42;
	@%p6 bra 	$L__BB2_11;
	mul.lo.s32 	%r33, %r41, %r4;
	shl.b32 	%r34, %r33, 3;
	add.s32 	%r36, %r17, %r34;
	ld.shared.u64 	%rd12, [%r36+-8];
	shl.b32 	%r37, %r41, 3;
	add.s32 	%r38, %r36, %r37;
	ld.shared.u64 	%rd13, [%r38+-8];
	st.shared.u64 	[%r36+-8], %rd13;
	add.s64 	%rd14, %rd13, %rd12;
	st.shared.u64 	[%r38+-8], %rd14;
$L__BB2_11:
	shl.b32 	%r42, %r42, 1;
	setp.le.s32 	%p7, %r42, %r14;
	@%p7 bra 	$L__BB2_9;
$L__BB2_12:
	cvta.to.global.u64 	%rd15, %rd1;
	bar.sync 	0;
	ld.shared.v2.u64 	{%rd16, %rd17}, [%r3];
	add.s64 	%rd19, %rd15, %rd4;
	st.global.u64 	[%rd19], %rd16;
	st.global.u64 	[%rd19+8], %rd17;
	ret;

}


// ===== COMPILED SASS (sm_100) =====

	.target	sm_100

	.elftype	@"ET_EXEC"


//--------------------- .note.nv.tkinfo           --------------------------
	.section	.note.nv.tkinfo,"",@"SHT_NOTE"
	.sectionflags	@"SHF_NOTE_NV_TKINFO"
	.tkinfo
        /*0018*/ 	.word	0x00000002
        /*0030*/ 	.string	""
        /*0030*/ 	.string	"ptxas"
        /*0030*/ 	.string	"Cuda compilation tools, release 13.0, V13.0.88"
        /*0030*/ 	.string	"Build cuda_13.0.r13.0/compiler.36424714_0"
        /*0030*/ 	.string	"-arch sm_100 -m 64 "



//--------------------- .note.nv.cuinfo           --------------------------
	.section	.note.nv.cuinfo,"",@"SHT_NOTE"
	.sectionflags	@"SHF_NOTE_NV_CUINFO"
        /*0018*/ 	.short	0x0002
        /*001a*/ 	.short	0x0064
        /*001c*/ 	.short	0x0082
	.zero		2


//--------------------- .nv.info                  --------------------------
	.section	.nv.info,"",@"SHT_CUDA_INFO"
	.align	4


	//----- nvinfo : EIATTR_REGCOUNT
	.align		4
        /*0000*/ 	.byte	0x04, 0x2f
        /*0002*/ 	.short	(.L_1 - .L_0)
	.align		4
.L_0:
        /*0004*/ 	.word	index@(_Z17prefix_sum_kernelPmS_mi)
        /*0008*/ 	.word	0x0000000c


	//----- nvinfo : EIATTR_FRAME_SIZE
	.align		4
.L_1:
        /*000c*/ 	.byte	0x04, 0x11
        /*000e*/ 	.short	(.L_3 - .L_2)
	.align		4
.L_2:
        /*0010*/ 	.word	index@(_Z17prefix_sum_kernelPmS_mi)
        /*0014*/ 	.word	0x00000000


	//----- nvinfo : EIATTR_REGCOUNT
	.align		4
.L_3:
        /*0018*/ 	.byte	0x04, 0x2f
        /*001a*/ 	.short	(.L_5 - .L_4)
	.align		4
.L_4:
        /*001c*/ 	.word	index@(_Z11copy_kernelPmS_i)
        /*0020*/ 	.word	0x0000000a


	//----- nvinfo : EIATTR_FRAME_SIZE
	.align		4
.L_5:
        /*0024*/ 	.byte	0x04, 0x11
        /*0026*/ 	.short	(.L_7 - .L_6)
	.align		4
.L_6:
        /*0028*/ 	.word	index@(_Z11copy_kernelPmS_i)
        /*002c*/ 	.word	0x00000000


	//----- nvinfo : EIATTR_REGCOUNT
	.align		4
.L_7:
        /*0030*/ 	.byte	0x04, 0x2f
        /*0032*/ 	.short	(.L_9 - .L_8)
	.align		4
.L_8:
        /*0034*/ 	.word	index@(_Z11scan_simplePmS_i)
        /*0038*/ 	.word	0x00000010


	//----- nvinfo : EIATTR_FRAME_SIZE
	.align		4
.L_9:
        /*003c*/ 	.byte	0x04, 0x11
        /*003e*/ 	.short	(.L_11 - .L_10)
	.align		4
.L_10:
        /*0040*/ 	.word	index@(_Z11scan_simplePmS_i)
        /*0044*/ 	.word	0x00000000


	//----- nvinfo : EIATTR_MIN_STACK_SIZE
	.align		4
.L_11:
        /*0048*/ 	.byte	0x04, 0x12
        /*004a*/ 	.short	(.L_13 - .L_12)
	.align		4
.L_12:
        /*004c*/ 	.word	index@(_Z11scan_simplePmS_i)
        /*0050*/ 	.word	0x00000000


	//----- nvinfo : EIATTR_MIN_STACK_SIZE
	.align		4
.L_13:
        /*0054*/ 	.byte	0x04, 0x12
        /*0056*/ 	.short	(.L_15 - .L_14)
	.align		4
.L_14:
        /*0058*/ 	.word	index@(_Z11copy_kernelPmS_i)
        /*005c*/ 	.word	0x00000000


	//----- nvinfo : EIATTR_MIN_STACK_SIZE
	.align		4
.L_15:
        /*0060*/ 	.byte	0x04, 0x12
        /*0062*/ 	.short	(.L_17 - .L_16)
	.align		4
.L_16:
        /*0064*/ 	.word	index@(_Z17prefix_sum_kernelPmS_mi)
        /*0068*/ 	.word	0x00000000
.L_17:


//--------------------- .nv.compat                --------------------------
	.section	.nv.compat,"",@"SHT_CUDA_COMPAT_INFO"
	.align	4
        /*0000*/ 	.byte	0x02, 0x09, 0x00, 0x00, 0x02, 0x02, 0x01, 0x00, 0x02, 0x05, 0x05, 0x00, 0x03, 0x07, 0x01, 0x01
        /*0010*/ 	.byte	0x02, 0x03, 0x00, 0x00, 0x02, 0x06, 0x01, 0x00, 0x04, 0x0b, 0x08, 0x00, 0x09, 0x00, 0x00, 0x00
        /*0020*/ 	.byte	0x00, 0x00, 0x00, 0x00


//--------------------- .nv.info._Z11scan_simplePmS_i --------------------------
	.section	.nv.info._Z11scan_simplePmS_i,"",@"SHT_CUDA_INFO"
	.sectionflags	@""
	.align	4


	//----- nvinfo : EIATTR_CUDA_API_VERSION
	.align		4
        /*0000*/ 	.byte	0x04, 0x37
        /*0002*/ 	.short	(.L_19 - .L_18)
.L_18:
        /*0004*/ 	.word	0x00000082


	//----- nvinfo : EIATTR_KPARAM_INFO
	.align		4
.L_19:
        /*0008*/ 	.byte	0x04, 0x17
        /*000a*/ 	.short	(.L_21 - .L_20)
.L_20:
        /*000c*/ 	.word	0x00000000
        /*0010*/ 	.short	0x0002
        /*0012*/ 	.short	0x0010
        /*0014*/ 	.byte	0x00, 0xf0, 0x11, 0x00


	//----- nvinfo : EIATTR_KPARAM_INFO
	.align		4
.L_21:
        /*0018*/ 	.byte	0x04, 0x17
        /*001a*/ 	.short	(.L_23 - .L_22)
.L_22:
        /*001c*/ 	.word	0x00000000
        /*0020*/ 	.short	0x0001
        /*0022*/ 	.short	0x0008
        /*0024*/ 	.byte	0x00, 0xf5, 0x21, 0x00


	//----- nvinfo : EIATTR_KPARAM_INFO
	.align		4
.L_23:
        /*0028*/ 	.byte	0x04, 0x17
        /*002a*/ 	.short	(.L_25 - .L_24)
.L_24:
        /*002c*/ 	.word	0x00000000
        /*0030*/ 	.short	0x0000
        /*0032*/ 	.short	0x0000
        /*0034*/ 	.byte	0x00, 0xf5, 0x21, 0x00


	//----- nvinfo : EIATTR_SPARSE_MMA_MASK
	.align		4
.L_25:
        /*0038*/ 	.byte	0x03, 0x50
        /*003a*/ 	.short	0x0000


	//----- nvinfo : EIATTR_MAXREG_COUNT
	.align		4
        /*003c*/ 	.byte	0x03, 0x1b
        /*003e*/ 	.short	0x00ff


	//----- nvinfo : EIATTR_NUM_BARRIERS
	.align		4
        /*0040*/ 	.byte	0x02, 0x4c
        /*0042*/ 	.byte	0x01
	.zero		1


	//----- nvinfo : EIATTR_MERCURY_ISA_VERSION
	.align		4
        /*0044*/ 	.byte	0x03, 0x5f
        /*0046*/ 	.short	0x0101


	//----- nvinfo : EIATTR_VRC_CTA_INIT_COUNT
	.align		4
        /*0048*/ 	.byte	0x02, 0x4a
	.zero		1
	.zero		1


	//----- nvinfo : EIATTR_EXIT_INSTR_OFFSETS
	.align		4
        /*004c*/ 	.byte	0x04, 0x1c
        /*004e*/ 	.short	(.L_27 - .L_26)


	//   ....[0]....
.L_26:
        /*0050*/ 	.word	0x00000480


	//----- nvinfo : EIATTR_CRS_STACK_SIZE
	.align		4
.L_27:
        /*0054*/ 	.byte	0x04, 0x1e
        /*0056*/ 	.short	(.L_29 - .L_28)
.L_28:
        /*0058*/ 	.word	0x00000000


	//----- nvinfo : EIATTR_CBANK_PARAM_SIZE
	.align		4
.L_29:
        /*005c*/ 	.byte	0x03, 0x19
        /*005e*/ 	.short	0x0014


	//----- nvinfo : EIATTR_PARAM_CBANK
	.align		4
        /*0060*/ 	.byte	0x04, 0x0a
        /*0062*/ 	.short	(.L_31 - .L_30)
	.align		4
.L_30:
        /*0064*/ 	.word	index@(.nv.constant0._Z11scan_simplePmS_i)
        /*0068*/ 	.short	0x0380
        /*006a*/ 	.short	0x0014


	//----- nvinfo : EIATTR_SW_WAR
	.align		4
.L_31:
        /*006c*/ 	.byte	0x04, 0x36
        /*006e*/ 	.short	(.L_33 - .L_32)
.L_32:
        /*0070*/ 	.word	0x00000008
.L_33:


//--------------------- .nv.info._Z11copy_kernelPmS_i --------------------------
	.section	.nv.info._Z11copy_kernelPmS_i,"",@"SHT_CUDA_INFO"
	.sectionflags	@""
	.align	4


	//----- nvinfo : EIATTR_CUDA_API_VERSION
	.align		4
        /*0000*/ 	.byte	0x04, 0x37
        /*0002*/ 	.short	(.L_35 - .L_34)
.L_34:
        /*0004*/ 	.word	0x00000082


	//----- nvinfo : EIATTR_KPARAM_INFO
	.align		4
.L_35:
        /*0008*/ 	.byte	0x04, 0x17
        /*000a*/ 	.short	(.L_37 - .L_36)
.L_36:
        /*000c*/ 	.word	0x00000000
        /*0010*/ 	.short	0x0002
        /*0012*/ 	.short	0x0010
        /*0014*/ 	.byte	0x00, 0xf0, 0x11, 0x00


	//----- nvinfo : EIATTR_KPARAM_INFO
	.align		4
.L_37:
        /*0018*/ 	.byte	0x04, 0x17
        /*001a*/ 	.short	(.L_39 - .L_38)
.L_38:
        /*001c*/ 	.word	0x00000000
        /*0020*/ 	.short	0x0001
        /*0022*/ 	.short	0x0008
        /*0024*/ 	.byte	0x00, 0xf5, 0x21, 0x00


	//----- nvinfo : EIATTR_KPARAM_INFO
	.align		4
.L_39:
        /*0028*/ 	.byte	0x04, 0x17
        /*002a*/ 	.short	(.L_41 - .L_40)
.L_40:
        /*002c*/ 	.word	0x00000000
        /*0030*/ 	.short	0x0000
        /*0032*/ 	.short	0x0000
        /*0034*/ 	.byte	0x00, 0xf5, 0x21, 0x00


	//----- nvinfo : EIATTR_SPARSE_MMA_MASK
	.align		4
.L_41:
        /*0038*/ 	.byte	0x03, 0x50
        /*003a*/ 	.short	0x0000


	//----- nvinfo : EIATTR_MAXREG_COUNT
	.align		4
        /*003c*/ 	.byte	0x03, 0x1b
        /*003e*/ 	.short	0x00ff


	//----- nvinfo : EIATTR_MERCURY_ISA_VERSION
	.align		4
        /*0040*/ 	.byte	0x03, 0x5f
        /*0042*/ 	.short	0x0101


	//----- nvinfo : EIATTR_VRC_CTA_INIT_COUNT
	.align		4
        /*0044*/ 	.byte	0x02, 0x4a
	.zero		1
	.zero		1


	//----- nvinfo : EIATTR_EXIT_INSTR_OFFSETS
	.align		4
        /*0048*/ 	.byte	0x04, 0x1c
        /*004a*/ 	.short	(.L_43 - .L_42)


	//   ....[0]....
.L_42:
        /*004c*/ 	.word	0x00000070


	//   ....[1]....
        /*0050*/ 	.word	0x000000f0


	//----- nvinfo : EIATTR_CBANK_PARAM_SIZE
	.align		4
.L_43:
        /*0054*/ 	.byte	0x03, 0x19
        /*0056*/ 	.short	0x0014


	//----- nvinfo : EIATTR_PARAM_CBANK
	.align		4
        /*0058*/ 	.byte	0x04, 0x0a
        /*005a*/ 	.short	(.L_45 - .L_44)
	.align		4
.L_44:
        /*005c*/ 	.word	index@(.nv.constant0._Z11copy_kernelPmS_i)
        /*0060*/ 	.short	0x0380
        /*0062*/ 	.short	0x0014


	//----- nvinfo : EIATTR_SW_WAR
	.align		4
.L_45:
        /*0064*/ 	.byte	0x04, 0x36
        /*0066*/ 	.short	(.L_47 - .L_46)
.L_46:
        /*0068*/ 	.word	0x00000008
.L_47:


//--------------------- .nv.info._Z17prefix_sum_kernelPmS_mi --------------------------
	.section	.nv.info._Z17prefix_sum_kernelPmS_mi,"",@"SHT_CUDA_INFO"
	.sectionflags	@""
	.align	4


	//----- nvinfo : EIATTR_CUDA_API_VERSION
	.align		4
        /*0000*/ 	.byte	0x04, 0x37
        /*0002*/ 	.short	(.L_49 - .L_48)
.L_48:
        /*0004*/ 	.word	0x00000082


	//----- nvinfo : EIATTR_KPARAM_INFO
	.align		4
.L_49:
        /*0008*/ 	.byte	0x04, 0x17
        /*000a*/ 	.short	(.L_51 - .L_50)
.L_50:
        /*000c*/ 	.word	0x00000000
        /*0010*/ 	.short	0x0003
        /*0012*/ 	.short	0x0018
        /*0014*/ 	.byte	0x00, 0xf0, 0x11, 0x00


	//----- nvinfo : EIATTR_KPARAM_INFO
	.align		4
.L_51:
        /*0018*/ 	.byte	0x04, 0x17
        /*001a*/ 	.short	(.L_53 - .L_52)
.L_52:
        /*001c*/ 	.word	0x00000000
        /*0020*/ 	.short	0x0002
        /*0022*/ 	.short	0x0010
        /*0024*/ 	.byte	0x00, 0xf0, 0x21, 0x00


	//----- nvinfo : EIATTR_KPARAM_INFO
	.align		4
.L_53:
        /*0028*/ 	.byte	0x04, 0x17
        /*002a*/ 	.short	(.L_55 - .L_54)
.L_54:
        /*002c*/ 	.word	0x00000000
        /*0030*/ 	.short	0x0001
        /*0032*/ 	.short	0x0008
        /*0034*/ 	.byte	0x00, 0xf5, 0x21, 0x00


	//----- nvinfo : EIATTR_KPARAM_INFO
	.align		4
.L_55:
        /*0038*/ 	.byte	0x04, 0x17
        /*003a*/ 	.short	(.L_57 - .L_56)
.L_56:
        /*003c*/ 	.word	0x00000000
        /*0040*/ 	.short	0x0000
        /*0042*/ 	.short	0x0000
        /*0044*/ 	.byte	0x00, 0xf5, 0x21, 0x00


	//----- nvinfo : EIATTR_SPARSE_MMA_MASK
	.align		4
.L_57:
        /*0048*/ 	.byte	0x03, 0x50
        /*004a*/ 	.short	0x0000


	//----- nvinfo : EIATTR_MAXREG_COUNT
	.align		4
        /*004c*/ 	.byte	0x03, 0x1b
        /*004e*/ 	.short	0x00ff


	//----- nvinfo : EIATTR_MERCURY_ISA_VERSION
	.align		4
        /*0050*/ 	.byte	0x03, 0x5f
        /*0052*/ 	.short	0x0101


	//----- nvinfo : EIATTR_VRC_CTA_INIT_COUNT
	.align		4
        /*0054*/ 	.byte	0x02, 0x4a
	.zero		1
	.zero		1


	//----- nvinfo : EIATTR_EXIT_INSTR_OFFSETS
	.align		4
        /*0058*/ 	.byte	0x04, 0x1c
        /*005a*/ 	.short	(.L_59 - .L_58)


	//   ....[0]....
.L_58:
        /*005c*/ 	.word	0x00000070


	//   ....[1]....
        /*0060*/ 	.word	0x00000170


	//   ....[2]....
        /*0064*/ 	.word	0x00000280


	//----- nvinfo : EIATTR_CRS_STACK_SIZE
	.align		4
.L_59:
        /*0068*/ 	.byte	0x04, 0x1e
        /*006a*/ 	.short	(.L_61 - .L_60)
.L_60:
        /*006c*/ 	.word	0x00000000


	//----- nvinfo : EIATTR_CBANK_PARAM_SIZE
	.align		4
.L_61:
        /*0070*/ 	.byte	0x03, 0x19
        /*0072*/ 	.short	0x001c


	//----- nvinfo : EIATTR_PARAM_CBANK
	.align		4
        /*0074*/ 	.byte	0x04, 0x0a
        /*0076*/ 	.short	(.L_63 - .L_62)
	.align		4
.L_62:
        /*0078*/ 	.word	index@(.nv.constant0._Z17prefix_sum_kernelPmS_mi)
        /*007c*/ 	.short	0x0380
        /*007e*/ 	.short	0x001c


	//----- nvinfo : EIATTR_SW_WAR
	.align		4
.L_63:
        /*0080*/ 	.byte	0x04, 0x36
        /*0082*/ 	.short	(.L_65 - .L_64)
.L_64:
        /*0084*/ 	.word	0x00000008
.L_65:


//--------------------- .nv.callgraph             --------------------------
	.section	.nv.callgraph,"",@"SHT_CUDA_CALLGRAPH"
	.align	4
	.sectionentsize	8
	.align		4
        /*0000*/ 	.word	0x00000000
	.align		4
        /*0004*/ 	.word	0xffffffff
	.align		4
        /*0008*/ 	.word	0x00000000
	.align		4
        /*000c*/ 	.word	0xfffffffe
	.align		4
        /*0010*/ 	.word	0x00000000
	.align		4
        /*0014*/ 	.word	0xfffffffd
	.align		4
        /*0018*/ 	.word	0x00000000
	.align		4
        /*001c*/ 	.word	0xfffffffc


//--------------------- .text._Z11scan_simplePmS_i --------------------------
	.section	.text._Z11scan_simplePmS_i,"ax",@progbits
	.align	128
        .global         _Z11scan_simplePmS_i
        .type           _Z11scan_simplePmS_i,@function
        .size           _Z11scan_simplePmS_i,(.L_x_12 - _Z11scan_simplePmS_i)
        .other          _Z11scan_simplePmS_i,@"STO_CUDA_ENTRY STV_DEFAULT"
_Z11scan_simplePmS_i:
.text._Z11scan_simplePmS_i:
[----:B------:R-:W-:Y:S01]  /*0000*/  LDC R1, c[0x0][0x37c] ;  /* 0x0000df00ff017b82 */ /* 0x000fe20000000800 */
[----:B------:R-:W0:Y:S07]  /*0010*/  S2R R13, SR_TID.X ;  /* 0x00000000000d7919 */ /* 0x000e2e0000002100 */
[----:B------:R-:W1:Y:S01]  /*0020*/  LDC.64 R4, c[0x0][0x388] ;  /* 0x0000e200ff047b82 */ /* 0x000e620000000a00 */
[----:B------:R-:W2:Y:S01]  /*0030*/  LDCU.64 UR8, c[0x0][0x358] ;  /* 0x00006b00ff0877ac */ /* 0x000ea20008000a00 */
[----:B0-----:R-:W-:-:S04]  /*0040*/  IMAD.SHL.U32 R0, R13, 0x2, RZ ;  /* 0x000000020d007824 */ /* 0x001fc800078e00ff */
[----:B-1----:R-:W-:-:S05]  /*0050*/  IMAD.WIDE.U32 R4, R0, 0x8, R4 ;  /* 0x0000000800047825 */ /* 0x002fca00078e0004 */
[----:B--2---:R-:W2:Y:S04]  /*0060*/  LDG.E.64 R8, desc[UR8][R4.64] ;  /* 0x0000000804087981 */ /* 0x004ea8000c1e1b00 */
[----:B------:R-:W2:Y:S01]  /*0070*/  LDG.E.64 R10, desc[UR8][R4.64+0x8] ;  /* 0x00000808040a7981 */ /* 0x000ea2000c1e1b00 */
[----:B------:R-:W0:Y:S01]  /*0080*/  S2UR UR5, SR_CgaCtaId ;  /* 0x00000000000579c3 */ /* 0x000e220000008800 */
[----:B------:R-:W-:Y:S01]  /*0090*/  UMOV UR4, 0x400 ;  /* 0x0000040000047882 */ /* 0x000fe20000000000 */
[----:B------:R-:W-:Y:S02]  /*00a0*/  IMAD.MOV.U32 R12, RZ, RZ, 0x1 ;  /* 0x00000001ff0c7424 */ /* 0x000fe400078e00ff */
[----:B------:R-:W-:Y:S01]  /*00b0*/  VIADD R3, R0, 0x1 ;  /* 0x0000000100037836 */ /* 0x000fe20000000000 */
[----:B0-----:R-:W-:Y:S01]  /*00c0*/  ULEA UR4, UR5, UR4, 0x18 ;  /* 0x0000000405047291 */ /* 0x001fe2000f8ec0ff */
[----:B------:R-:W0:Y:S05]  /*00d0*/  LDCU UR5, c[0x0][0x390] ;  /* 0x00007200ff0577ac */ /* 0x000e2a0008000800 */
[----:B------:R-:W-:Y:S01]  /*00e0*/  LEA R2, R13, UR4, 0x4 ;  /* 0x000000040d027c11 */ /* 0x000fe2000f8e20ff */
[----:B0-----:R-:W-:-:S04]  /*00f0*/  UISETP.GE.AND UP0, UPT, UR5, -0x1, UPT ;  /* 0xffffffff0500788c */ /* 0x001fc8000bf06270 */
[----:B--2---:R0:W-:Y:S05]  /*0100*/  STS.128 [R2], R8 ;  /* 0x0000000802007388 */ /* 0x0041ea0000000c00 */
[----:B------:R-:W-:Y:S05]  /*0110*/  BRA.U !UP0, `(.L_x_0) ;  /* 0x0000000108547547 */ /* 0x000fea000b800000 */
[----:B------:R-:W-:Y:S01]  /*0120*/  IMAD.MOV.U32 R12, RZ, RZ, 0x1 ;  /* 0x00000001ff0c7424 */ /* 0x000fe200078e00ff */
[----:B------:R-:W1:Y:S06]  /*0130*/  LDCU UR5, c[0x0][0x390] ;  /* 0x00007200ff0577ac */ /* 0x000e6c0008000800 */
.L_x_3:
[----:B-1----:R-:W-:Y:S01]  /*0140*/  ULEA.HI UR6, UR5, UR5, URZ, 0x1 ;  /* 0x0000000505067291 */ /* 0x002fe2000f8f08ff */
[----:B------:R-:W-:Y:S03]  /*0150*/  BAR.SYNC.DEFER_BLOCKING 0x0 ;  /* 0x0000000000007b1d */ /* 0x000fe60000010000 */
[----:B------:R-:W-:-:S03]  /*0160*/  USHF.R.S32.HI UR6, URZ, 0x1, UR6 ;  /* 0x00000001ff067899 */ /* 0x000fc60008011406 */
[----:B------:R-:W-:Y:S03]  /*0170*/  BSSY.RECONVERGENT B0, `(.L_x_1) ;  /* 0x000000b000007945 */ /* 0x000fe60003800200 */
[----:B------:R-:W-:-:S13]  /*0180*/  ISETP.GE.AND P0, PT, R13, UR6, PT ;  /* 0x000000060d007c0c */ /* 0x000fda000bf06270 */
[----:B------:R-:W-:Y:S05]  /*0190*/  @P0 BRA `(.L_x_2) ;  /* 0x0000000000200947 */ /* 0x000fea0003800000 */
[----:B------:R-:W-:-:S05]  /*01a0*/  IMAD R4, R3, R12, RZ ;  /* 0x0000000c03047224 */ /* 0x000fca00078e02ff */
[----:B0-----:R-:W-:-:S04]  /*01b0*/  LEA R9, R4, UR4, 0x3 ;  /* 0x0000000404097c11 */ /* 0x001fc8000f8e18ff */
[----:B------:R-:W-:Y:S01]  /*01c0*/  LEA R11, R12, R9, 0x3 ;  /* 0x000000090c0b7211 */ /* 0x000fe200078e18ff */
[----:B------:R-:W-:Y:S04]  /*01d0*/  LDS.64 R4, [R9+-0x8] ;  /* 0xfffff80009047984 */ /* 0x000fe80000000a00 */
[----:B------:R-:W0:Y:S02]  /*01e0*/  LDS.64 R6, [R11+-0x8] ;  /* 0xfffff8000b067984 */ /* 0x000e240000000a00 */
[----:B0-----:R-:W-:-:S05]  /*01f0*/  IADD3 R4, P0, PT, R4, R6, RZ ;  /* 0x0000000604047210 */ /* 0x001fca0007f1e0ff */
[----:B------:R-:W-:-:S05]  /*0200*/  IMAD.X R5, R5, 0x1, R7, P0 ;  /* 0x0000000105057824 */ /* 0x000fca00000e0607 */
[----:B------:R1:W-:Y:S03]  /*0210*/  STS.64 [R11+-0x8], R4 ;  /* 0xfffff8040b007388 */ /* 0x0003e60000000a00 */
.L_x_2:
[----:B------:R-:W-:Y:S05]  /*0220*/  BSYNC.RECONVERGENT B0 ;  /* 0x0000000000007941 */ /* 0x000fea0003800200 */
.L_x_1:
[----:B------:R-:W-:Y:S01]  /*0230*/  UISETP.GT.AND UP0, UPT, UR5, -0x4, UPT ;  /* 0xfffffffc0500788c */ /* 0x000fe2000bf04270 */
[----:B------:R-:W-:Y:S02]  /*0240*/  IMAD.SHL.U32 R12, R12, 0x2, RZ ;  /* 0x000000020c0c7824 */ /* 0x000fe400078e00ff */
[----:B------:R-:W-:-:S06]  /*0250*/  UMOV UR5, UR6 ;  /* 0x0000000600057c82 */ /* 0x000fcc0008000000 */
[----:B------:R-:W-:Y:S05]  /*0260*/  BRA.U UP0, `(.L_x_3) ;  /* 0xfffffffd00b47547 */ /* 0x000fea000b83ffff */
.L_x_0:
[----:B-1----:R-:W1:Y:S01]  /*0270*/  LDC R5, c[0x0][0x390] ;  /* 0x0000e400ff057b82 */ /* 0x002e620000000800 */
[----:B------:R-:W-:-:S13]  /*0280*/  ISETP.NE.AND P0, PT, R13, RZ, PT ;  /* 0x000000ff0d00720c */ /* 0x000fda0003f05270 */
[----:B-1----:R-:W-:-:S05]  /*0290*/  @!P0 LEA R4, R5, UR4, 0x3 ;  /* 0x0000000405048c11 */ /* 0x002fca000f8e18ff */
[----:B------:R1:W-:Y:S01]  /*02a0*/  @!P0 STS.64 [R4+-0x8], RZ ;  /* 0xfffff8ff04008388 */ /* 0x0003e20000000a00 */
[----:B------:R-:W-:-:S13]  /*02b0*/  ISETP.GE.AND P0, PT, R5, 0x1, PT ;  /* 0x000000010500780c */ /* 0x000fda0003f06270 */
[----:B-1----:R-:W-:Y:S05]  /*02c0*/  @!P0 BRA `(.L_x_4) ;  /* 0x0000000000548947 */ /* 0x002fea0003800000 */
[----:B------:R-:W1:Y:S01]  /*02d0*/  LDCU UR6, c[0x0][0x390] ;  /* 0x00007200ff0677ac */ /* 0x000e620008000800 */
[----:B------:R-:W-:-:S05]  /*02e0*/  UMOV UR5, 0x1 ;  /* 0x0000000100057882 */ /* 0x000fca0000000000 */
.L_x_7:
[----:B------:R-:W-:Y:S01]  /*02f0*/  BAR.SYNC.DEFER_BLOCKING 0x0 ;  /* 0x0000000000007b1d */ /* 0x000fe20000010000 */
[----:B------:R-:W-:Y:S01]  /*0300*/  ISETP.GE.U32.AND P0, PT, R13, UR5, PT ;  /* 0x000000050d007c0c */ /* 0x000fe2000bf06070 */
[----:B------:R-:W-:Y:S01]  /*0310*/  USHF.L.U32 UR5, UR5, 0x1, URZ ;  /* 0x0000000105057899 */ /* 0x000fe200080006ff */
[----:B------:R-:W-:-:S03]  /*0320*/  LEA.HI R12, R12, R12, RZ, 0x1 ;  /* 0x0000000c0c0c7211 */ /* 0x000fc600078f08ff */
[----:B------:R-:W-:Y:S01]  /*0330*/  BSSY.RECONVERGENT B0, `(.L_x_5) ;  /* 0x000000c000007945 */ /* 0x000fe20003800200 */
[----:B------:R-:W-:-:S07]  /*0340*/  SHF.R.S32.HI R12, RZ, 0x1, R12 ;  /* 0x00000001ff0c7819 */ /* 0x000fce000001140c */
[----:B--2---:R-:W-:Y:S05]  /*0350*/  @P0 BRA `(.L_x_6) ;  /* 0x0000000000240947 */ /* 0x004fea0003800000 */
[----:B------:R-:W-:-:S05]  /*0360*/  IMAD R4, R3, R12, RZ ;  /* 0x0000000c03047224 */ /* 0x000fca00078e02ff */
[----:B0-----:R-:W-:-:S04]  /*0370*/  LEA R9, R4, UR4, 0x3 ;  /* 0x0000000404097c11 */ /* 0x001fc8000f8e18ff */
[----:B------:R-:W-:Y:S01]  /*0380*/  LEA R11, R12, R9, 0x3 ;  /* 0x000000090c0b7211 */ /* 0x000fe200078e18ff */
[----:B------:R-:W-:Y:S04]  /*0390*/  LDS.64 R4, [R9+-0x8] ;  /* 0xfffff80009047984 */ /* 0x000fe80000000a00 */
[----:B------:R-:W0:Y:S02]  /*03a0*/  LDS.64 R6, [R11+-0x8] ;  /* 0xfffff8000b067984 */ /* 0x000e240000000a00 */
[----:B0-----:R-:W-:Y:S02]  /*03b0*/  IADD3 R4, P0, PT, R4, R6, RZ ;  /* 0x0000000604047210 */ /* 0x001fe40007f1e0ff */
[----:B------:R2:W-:Y:S03]  /*03c0*/  STS.64 [R9+-0x8], R6 ;  /* 0xfffff80609007388 */ /* 0x0005e60000000a00 */
[----:B------:R-:W-:-:S05]  /*03d0*/  IMAD.X R5, R5, 0x1, R7, P0 ;  /* 0x0000000105057824 */ /* 0x000fca00000e0607 */
[----:B------:R2:W-:Y:S03]  /*03e0*/  STS.64 [R11+-0x8], R4 ;  /* 0xfffff8040b007388 */ /* 0x0005e60000000a00 */
.L_x_6:
[----:B-1----:R-:W-:Y:S05]  /*03f0*/  BSYNC.RECONVERGENT B0 ;  /* 0x0000000000007941 */ /* 0x002fea0003800200 */
.L_x_5:
[----:B------:R-:W-:-:S09]  /*0400*/  UISETP.GT.AND UP0, UPT, UR5, UR6, UPT ;  /* 0x000000060500728c */ /* 0x000fd2000bf04270 */
[----:B------:R-:W-:Y:S05]  /*0410*/  BRA.U !UP0, `(.L_x_7) ;  /* 0xfffffffd08b47547 */ /* 0x000fea000b83ffff */
.L_x_4:
[----:B------:R-:W-:Y:S08]  /*0420*/  BAR.SYNC.DEFER_BLOCKING 0x0 ;  /* 0x0000000000007b1d */ /* 0x000ff00000010000 */
[----:B0-2---:R-:W0:Y:S01]  /*0430*/  LDC.64 R8, c[0x0][0x380] ;  /* 0x0000e000ff087b82 */ /* 0x005e220000000a00 */
[----:B------:R-:W1:Y:S01]  /*0440*/  LDS.128 R4, [R2] ;  /* 0x0000000002047984 */ /* 0x000e620000000c00 */
[----:B0-----:R-:W-:-:S05]  /*0450*/  IMAD.WIDE.U32 R8, R0, 0x8, R8 ;  /* 0x0000000800087825 */ /* 0x001fca00078e0008 */
[----:B-1----:R-:W-:Y:S04]  /*0460*/  STG.E.64 desc[UR8][R8.64], R4 ;  /* 0x0000000408007986 */ /* 0x002fe8000c101b08 */
[----:B------:R-:W-:Y:S01]  /*0470*/  STG.E.64 desc[UR8][R8.64+0x8], R6 ;  /* 0x0000080608007986 */ /* 0x000fe2000c101b08 */
[----:B------:R-:W-:Y:S05]  /*0480*/  EXIT ;  /* 0x000000000000794d */ /* 0x000fea0003800000 */
.L_x_8:
[----:B------:R-:W-:-:S00]  /*0490*/  BRA `(.L_x_8) ;  /* 0xfffffffc00fc7947 */ /* 0x000fc0000383ffff */
[----:B------:R-:W-:-:S00]  /*04a0*/  NOP ;  /* 0x0000000000007918 */ /* 0x000fc00000000000 */
        /* <DEDUP_REMOVED lines=13> */
.L_x_12:


//--------------------- .text._Z11copy_kernelPmS_i --------------------------
	.section	.text._Z11copy_kernelPmS_i,"ax",@progbits
	.align	128
        .global         _Z11copy_kernelPmS_i
        .type           _Z11copy_kernelPmS_i,@function
        .size           _Z11copy_kernelPmS_i,(.L_x_13 - _Z11copy_kernelPmS_i)
        .other          _Z11copy_kernelPmS_i,@"STO_CUDA_ENTRY STV_DEFAULT"
_Z11copy_kernelPmS_i:
.text._Z11copy_kernelPmS_i:
[----:B------:R-:W-:Y:S01]  /*0000*/  LDC R1, c[0x0][0x37c] ;  /* 0x0000df00ff017b82 */ /* 0x000fe20000000800 */
[----:B------:R-:W0:Y:S01]  /*0010*/  S2R R7, SR_CTAID.X ;  /* 0x0000000000077919 */ /* 0x000e220000002500 */
[----:B------:R-:W0:Y:S01]  /*0020*/  LDCU UR4, c[0x0][0x360] ;  /* 0x00006c00ff0477ac */ /* 0x000e220008000800 */
[----:B------:R-:W0:Y:S01]  /*0030*/  S2R R0, SR_TID.X ;  /* 0x0000000000007919 */ /* 0x000e220000002100 */
[----:B------:R-:W1:Y:S01]  /*0040*/  LDCU UR5, c[0x0][0x390] ;  /* 0x00007200ff0577ac */ /* 0x000e620008000800 */
[----:B0-----:R-:W-:-:S05]  /*0050*/  IMAD R7, R7, UR4, R0 ;  /* 0x0000000407077c24 */ /* 0x001fca000f8e0200 */
[----:B-1----:R-:W-:-:S13]  /*0060*/  ISETP.GE.AND P0, PT, R7, UR5, PT ;  /* 0x0000000507007c0c */ /* 0x002fda000bf06270 */
[----:B------:R-:W-:Y:S05]  /*0070*/  @P0 EXIT ;  /* 0x000000000000094d */ /* 0x000fea0003800000 */
[----:B------:R-:W0:Y:S01]  /*0080*/  LDC.64 R2, c[0x0][0x388] ;  /* 0x0000e200ff027b82 */ /* 0x000e220000000a00 */
[----:B------:R-:W1:Y:S07]  /*0090*/  LDCU.64 UR4, c[0x0][0x358] ;  /* 0x00006b00ff0477ac */ /* 0x000e6e0008000a00 */
[----:B------:R-:W2:Y:S01]  /*00a0*/  LDC.64 R4, c[0x0][0x380] ;  /* 0x0000e000ff047b82 */ /* 0x000ea20000000a00 */
[----:B0-----:R-:W-:-:S06]  /*00b0*/  IMAD.WIDE R2, R7, 0x8, R2 ;  /* 0x0000000807027825 */ /* 0x001fcc00078e0202 */
[----:B-1----:R-:W3:Y:S01]  /*00c0*/  LDG.E.64 R2, desc[UR4][R2.64] ;  /* 0x0000000402027981 */ /* 0x002ee2000c1e1b00 */
[----:B--2---:R-:W-:-:S05]  /*00d0*/  IMAD.WIDE R4, R7, 0x8, R4 ;  /* 0x0000000807047825 */ /* 0x004fca00078e0204 */
[----:B---3--:R-:W-:Y:S01]  /*00e0*/  STG.E.64 desc[UR4][R4.64], R2 ;  /* 0x0000000204007986 */ /* 0x008fe2000c101b04 */
[----:B------:R-:W-:Y:S05]  /*00f0*/  EXIT ;  /* 0x000000000000794d */ /* 0x000fea0003800000 */
.L_x_9:
        /* <DEDUP_REMOVED lines=16> */
.L_x_13:


//--------------------- .text._Z17prefix_sum_kernelPmS_mi --------------------------
	.section	.text._Z17prefix_sum_kernelPmS_mi,"ax",@progbits
	.align	128
        .global         _Z17prefix_sum_kernelPmS_mi
        .type           _Z17prefix_sum_kernelPmS_mi,@function
        .size           _Z17prefix_sum_kernelPmS_mi,(.L_x_14 - _Z17prefix_sum_kernelPmS_mi)
        .other          _Z17prefix_sum_kernelPmS_mi,@"STO_CUDA_ENTRY STV_DEFAULT"
_Z17prefix_sum_kernelPmS_mi:
.text._Z17prefix_sum_kernelPmS_mi:
        /* <DEDUP_REMOVED lines=8> */
[----:B------:R-:W0:Y:S01]  /*0080*/  LDCU.64 UR6, c[0x0][0x390] ;  /* 0x00007200ff0677ac */ /* 0x000e220008000a00 */
[----:B------:R-:W-:Y:S01]  /*0090*/  SHF.R.S32.HI R3, RZ, 0x1f, R0 ;  /* 0x0000001fff037819 */ /* 0x000fe20000011400 */
[----:B------:R-:W1:Y:S01]  /*00a0*/  LDCU.64 UR4, c[0x0][0x358] ;  /* 0x00006b00ff0477ac */ /* 0x000e620008000a00 */
[----:B0-----:R-:W-:-:S04]  /*00b0*/  ISETP.GE.U32.AND P0, PT, R0, UR6, PT ;  /* 0x0000000600007c0c */ /* 0x001fc8000bf06070 */
[----:B------:R-:W-:-:S13]  /*00c0*/  ISETP.GE.U32.AND.EX P0, PT, R3, UR7, PT, P0 ;  /* 0x0000000703007c0c */ /* 0x000fda000bf06100 */
[----:B-1----:R-:W-:Y:S05]  /*00d0*/  @P0 BRA `(.L_x_10) ;  /* 0x0000000000280947 */ /* 0x002fea0003800000 */
[----:B------:R-:W0:Y:S01]  /*00e0*/  LDCU.128 UR8, c[0x0][0x380] ;  /* 0x00007000ff0877ac */ /* 0x000e220008000c00 */
[C---:B------:R-:W-:Y:S01]  /*00f0*/  IMAD.SHL.U32 R4, R0.reuse, 0x8, RZ ;  /* 0x0000000800047824 */ /* 0x040fe200078e00ff */
[----:B------:R-:W-:-:S04]  /*0100*/  SHF.L.U64.HI R0, R0, 0x3, R3 ;  /* 0x0000000300007819 */ /* 0x000fc80000010203 */
[----:B0-----:R-:W-:-:S04]  /*0110*/  IADD3 R2, P0, PT, R4, UR8, RZ ;  /* 0x0000000804027c10 */ /* 0x001fc8000ff1e0ff */
[----:B------:R-:W-:-:S06]  /*0120*/  IADD3.X R3, PT, PT, R0, UR9, RZ, P0, !PT ;  /* 0x0000000900037c10 */ /* 0x000fcc00087fe4ff */
[----:B------:R-:W2:Y:S01]  /*0130*/  LDG.E.64 R2, desc[UR4][R2.64] ;  /* 0x0000000402027981 */ /* 0x000ea2000c1e1b00 */
[----:B------:R-:W-:-:S04]  /*0140*/  IADD3 R4, P0, PT, R4, UR10, RZ ;  /* 0x0000000a04047c10 */ /* 0x000fc8000ff1e0ff */
[----:B------:R-:W-:-:S05]  /*0150*/  IADD3.X R5, PT, PT, R0, UR11, RZ, P0, !PT ;  /* 0x0000000b00057c10 */ /* 0x000fca00087fe4ff */
[----:B--2---:R-:W-:Y:S01]  /*0160*/  STG.E.64 desc[UR4][R4.64], R2 ;  /* 0x0000000204007986 */ /* 0x004fe2000c101b04 */
[----:B------:R-:W-:Y:S05]  /*0170*/  EXIT ;  /* 0x000000000000794d */ /* 0x000fea0003800000 */
.L_x_10:
[----:B------:R-:W0:Y:S01]  /*0180*/  LDCU.128 UR8, c[0x0][0x380] ;  /* 0x00007000ff0877ac */ /* 0x000e220008000c00 */
[C---:B------:R-:W-:Y:S01]  /*0190*/  IMAD.SHL.U32 R8, R0.reuse, 0x8, RZ ;  /* 0x0000000800087824 */ /* 0x040fe200078e00ff */
[C---:B------:R-:W-:Y:S02]  /*01a0*/  IADD3 R2, P0, PT, R0.reuse, -UR6, RZ ;  /* 0x8000000600027c10 */ /* 0x040fe4000ff1e0ff */
[----:B------:R-:W-:Y:S02]  /*01b0*/  SHF.L.U64.HI R0, R0, 0x3, R3 ;  /* 0x0000000300007819 */ /* 0x000fe40000010203 */
[----:B------:R-:W-:Y:S02]  /*01c0*/  IADD3.X R3, PT, PT, R3, ~UR7, RZ, P0, !PT ;  /* 0x8000000703037c10 */ /* 0x000fe400087fe4ff */
[----:B0-----:R-:W-:Y:S02]  /*01d0*/  LEA R4, P1, R2, UR8, 0x3 ;  /* 0x0000000802047c11 */ /* 0x001fe4000f8218ff */
[----:B------:R-:W-:-:S02]  /*01e0*/  IADD3 R6, P2, PT, R8, UR8, RZ ;  /* 0x0000000808067c10 */ /* 0x000fc4000ff5e0ff */
[----:B------:R-:W-:Y:S02]  /*01f0*/  LEA.HI.X R5, R2, UR9, R3, 0x3, P1 ;  /* 0x0000000902057c11 */ /* 0x000fe400088f1c03 */
[----:B------:R-:W-:-:S04]  /*0200*/  IADD3.X R7, PT, PT, R0, UR9, RZ, P2, !PT ;  /* 0x0000000900077c10 */ /* 0x000fc800097fe4ff */
[----:B------:R-:W2:Y:S04]  /*0210*/  LDG.E.64 R4, desc[UR4][R4.64] ;  /* 0x0000000404047981 */ /* 0x000ea8000c1e1b00 */
[----:B------:R-:W2:Y:S01]  /*0220*/  LDG.E.64 R2, desc[UR4][R6.64] ;  /* 0x0000000406027981 */ /* 0x000ea2000c1e1b00 */
[----:B------:R-:W-:-:S04]  /*0230*/  IADD3 R8, P1, PT, R8, UR10, RZ ;  /* 0x0000000a08087c10 */ /* 0x000fc8000ff3e0ff */
[----:B------:R-:W-:Y:S02]  /*0240*/  IADD3.X R9, PT, PT, R0, UR11, RZ, P1, !PT ;  /* 0x0000000b00097c10 */ /* 0x000fe40008ffe4ff */
[----:B--2---:R-:W-:-:S05]  /*0250*/  IADD3 R2, P0, PT, R2, R4, RZ ;  /* 0x0000000402027210 */ /* 0x004fca0007f1e0ff */
[----:B------:R-:W-:-:S05]  /*0260*/  IMAD.X R3, R3, 0x1, R5, P0 ;  /* 0x0000000103037824 */ /* 0x000fca00000e0605 */
[----:B------:R-:W-:Y:S01]  /*0270*/  STG.E.64 desc[UR4][R8.64], R2 ;  /* 0x0000000208007986 */ /* 0x000fe2000c101b04 */
[----:B------:R-:W-:Y:S05]  /*0280*/  EXIT ;  /* 0x000000000000794d */ /* 0x000fea0003800000 */
.L_x_11:
        /* <DEDUP_REMOVED lines=15> */
.L_x_14:


//--------------------- .nv.shared._Z11scan_simplePmS_i --------------------------
	.section	.nv.shared._Z11scan_simplePmS_i,"aw",@nobits
	.sectionflags	@""
	.align	16
	.zero		1024


//--------------------- .nv.shared.reserved.0     --------------------------
	.section	.nv.shared.reserved.0,"aw",@nobits
	.weak		__nv_reservedSMEM_offset_0_alias
	.size		__nv_reservedSMEM_offset_0_alias, 0, 64
	.other		__nv_reservedSMEM_offset_0_alias,@"STO_CUDA_RESERVED_SHARED STV_DEFAULT"
__nv_reservedSMEM_offset_0_alias:
	.zero		0
	.zero		64


//--------------------- .nv.shared._Z11copy_kernelPmS_i --------------------------
	.section	.nv.shared._Z11copy_kernelPmS_i,"aw",@nobits
	.sectionflags	@""
	.align	16
	.zero		1024


//--------------------- .nv.shared._Z17prefix_sum_kernelPmS_mi --------------------------
	.section	.nv.shared._Z17prefix_sum_kernelPmS_mi,"aw",@nobits
	.sectionflags	@""
	.align	16
	.zero		1024


//--------------------- .nv.constant0._Z11scan_simplePmS_i --------------------------
	.section	.nv.constant0._Z11scan_simplePmS_i,"a",@progbits
	.sectionflags	@""
	.align	4
.nv.constant0._Z11scan_simplePmS_i:
	.zero		916


//--------------------- .nv.constant0._Z11copy_kernelPmS_i --------------------------
	.section	.nv.constant0._Z11copy_kernelPmS_i,"a",@progbits
	.sectionflags	@""
	.align	4
.nv.constant0._Z11copy_kernelPmS_i:
	.zero		916


//--------------------- .nv.constant0._Z17prefix_sum_kernelPmS_mi --------------------------
	.section	.nv.constant0._Z17prefix_sum_kernelPmS_mi,"a",@progbits
	.sectionflags	@""
	.align	4
.nv.constant0._Z17prefix_sum_kernelPmS_mi:
	.zero		924


//--------------------- SYMBOLS --------------------------

	.type		.nv.reservedSmem.offset0,@object
	.size		.nv.reservedSmem.offset0,0x4
	.type		.nv.reservedSmem.cap,@object
	.size		.nv.reservedSmem.cap,0x4
